	.headerflags	@"EF_CUDA_TEXMODE_UNIFIED EF_CUDA_64BIT_ADDRESS EF_CUDA_ACCELERATORS EF_CUDA_SM90 EF_CUDA_VIRTUAL_SM(EF_CUDA_SM90)"
	.elftype	@"ET_EXEC"


//--------------------- .nv.info                  --------------------------
	.section	.nv.info,"",@"SHT_CUDA_INFO"
	.align	4


	//----- nvinfo : EIATTR_REGCOUNT
	.align		4
        /*0000*/ 	.byte	0x04, 0x2f
        /*0002*/ 	.short	(.L_3 - .L_2)
	.align		4
.L_2:
        /*0004*/ 	.word	index@(triton_poi_fused__native_batch_norm_legit_no_training_relu_22)
        /*0008*/ 	.word	0x00000012


	//----- nvinfo : EIATTR_MIN_STACK_SIZE
	.align		4
.L_3:
        /*000c*/ 	.byte	0x04, 0x12
        /*000e*/ 	.short	(.L_5 - .L_4)
	.align		4
.L_4:
        /*0010*/ 	.word	index@(triton_poi_fused__native_batch_norm_legit_no_training_relu_22)
        /*0014*/ 	.word	0x00000000


	//----- nvinfo : EIATTR_FRAME_SIZE
	.align		4
.L_5:
        /*0018*/ 	.byte	0x04, 0x11
        /*001a*/ 	.short	(.L_7 - .L_6)
	.align		4
.L_6:
        /*001c*/ 	.word	index@(triton_poi_fused__native_batch_norm_legit_no_training_relu_22)
        /*0020*/ 	.word	0x00000000


	//----- nvinfo : EIATTR_MIN_STACK_SIZE
	.align		4
.L_7:
        /*0024*/ 	.byte	0x04, 0x12
        /*0026*/ 	.short	(.L_9 - .L_8)
	.align		4
.L_8:
        /*0028*/ 	.word	index@(triton_poi_fused__native_batch_norm_legit_no_training_relu_22)
        /*002c*/ 	.word	0x00000000
.L_9:


//--------------------- .nv.info.triton_poi_fused__native_batch_norm_legit_no_training_relu_22 --------------------------
	.section	.nv.info.triton_poi_fused__native_batch_norm_legit_no_training_relu_22,"",@"SHT_CUDA_INFO"
	.sectionflags	@""
	.align	4


	//----- nvinfo : EIATTR_CUDA_API_VERSION
	.align		4
        /*0000*/ 	.byte	0x04, 0x37
        /*0002*/ 	.short	(.L_11 - .L_10)
.L_10:
        /*0004*/ 	.word	0x0000007c


	//----- nvinfo : EIATTR_KPARAM_INFO
	.align		4
.L_11:
        /*0008*/ 	.byte	0x04, 0x17
        /*000a*/ 	.short	(.L_13 - .L_12)
.L_12:
        /*000c*/ 	.word	0x00000000
        /*0010*/ 	.short	0x0006
        /*0012*/ 	.short	0x0030
        /*0014*/ 	.byte	0x00, 0xf0, 0x11, 0x00


	//----- nvinfo : EIATTR_KPARAM_INFO
	.align		4
.L_13:
        /*0018*/ 	.byte	0x04, 0x17
        /*001a*/ 	.short	(.L_15 - .L_14)
.L_14:
        /*001c*/ 	.word	0x00000000
        /*0020*/ 	.short	0x0005
        /*0022*/ 	.short	0x0028
        /*0024*/ 	.byte	0x00, 0xf4, 0x21, 0x00


	//----- nvinfo : EIATTR_KPARAM_INFO
	.align		4
.L_15:
        /*0028*/ 	.byte	0x04, 0x17
        /*002a*/ 	.short	(.L_17 - .L_16)
.L_16:
        /*002c*/ 	.word	0x00000000
        /*0030*/ 	.short	0x0004
        /*0032*/ 	.short	0x0020
        /*0034*/ 	.byte	0x00, 0xf4, 0x21, 0x00


	//----- nvinfo : EIATTR_KPARAM_INFO
	.align		4
.L_17:
        /*0038*/ 	.byte	0x04, 0x17
        /*003a*/ 	.short	(.L_19 - .L_18)
.L_18:
        /*003c*/ 	.word	0x00000000
        /*0040*/ 	.short	0x0003
        /*0042*/ 	.short	0x0018
        /*0044*/ 	.byte	0x00, 0xf4, 0x21, 0x00


	//----- nvinfo : EIATTR_KPARAM_INFO
	.align		4
.L_19:
        /*0048*/ 	.byte	0x04, 0x17
        /*004a*/ 	.short	(.L_21 - .L_20)
.L_20:
        /*004c*/ 	.word	0x00000000
        /*0050*/ 	.short	0x0002
        /*0052*/ 	.short	0x0010
        /*0054*/ 	.byte	0x00, 0xf4, 0x21, 0x00


	//----- nvinfo : EIATTR_KPARAM_INFO
	.align		4
.L_21:
        /*0058*/ 	.byte	0x04, 0x17
        /*005a*/ 	.short	(.L_23 - .L_22)
.L_22:
        /*005c*/ 	.word	0x00000000
        /*0060*/ 	.short	0x0001
        /*0062*/ 	.short	0x0008
        /*0064*/ 	.byte	0x00, 0xf4, 0x21, 0x00


	//----- nvinfo : EIATTR_KPARAM_INFO
	.align		4
.L_23:
        /*0068*/ 	.byte	0x04, 0x17
        /*006a*/ 	.short	(.L_25 - .L_24)
.L_24:
        /*006c*/ 	.word	0x00000000
        /*0070*/ 	.short	0x0000
        /*0072*/ 	.short	0x0000
        /*0074*/ 	.byte	0x00, 0xf4, 0x21, 0x00


	//----- nvinfo : EIATTR_SPARSE_MMA_MASK
	.align		4
.L_25:
        /*0078*/ 	.byte	0x03, 0x50
        /*007a*/ 	.short	0x0000


	//----- nvinfo : EIATTR_MAXREG_COUNT
	.align		4
        /*007c*/ 	.byte	0x03, 0x1b
        /*007e*/ 	.short	0x00ff


	//----- nvinfo : EIATTR_EXIT_INSTR_OFFSETS
	.align		4
        /*0080*/ 	.byte	0x04, 0x1c
        /*0082*/ 	.short	(.L_27 - .L_26)


	//   ....[0]....
.L_26:
        /*0084*/ 	.word	0x000003d0


	//----- nvinfo : EIATTR_REQNTID
	.align		4
.L_27:
        /*0088*/ 	.byte	0x04, 0x10
        /*008a*/ 	.short	(.L_29 - .L_28)
.L_28:
        /*008c*/ 	.word	0x00000100
        /*0090*/ 	.word	0x00000001
        /*0094*/ 	.word	0x00000001


	//----- nvinfo : EIATTR_CBANK_PARAM_SIZE
	.align		4
.L_29:
        /*0098*/ 	.byte	0x03, 0x19
        /*009a*/ 	.short	0x0034


	//----- nvinfo : EIATTR_PARAM_CBANK
	.align		4
        /*009c*/ 	.byte	0x04, 0x0a
        /*009e*/ 	.short	(.L_31 - .L_30)
	.align		4
.L_30:
        /*00a0*/ 	.word	index@(.nv.constant0.triton_poi_fused__native_batch_norm_legit_no_training_relu_22)
        /*00a4*/ 	.short	0x0210
        /*00a6*/ 	.short	0x0034


	//----- nvinfo : EIATTR_SW_WAR
	.align		4
.L_31:
        /*00a8*/ 	.byte	0x04, 0x36
        /*00aa*/ 	.short	(.L_33 - .L_32)
.L_32:
        /*00ac*/ 	.word	0x00000008
.L_33:


//--------------------- .nv.callgraph             --------------------------
	.section	.nv.callgraph,"",@"SHT_CUDA_CALLGRAPH"
	.align	4
	.sectionentsize	8
	.align		4
        /*0000*/ 	.word	0x00000000
	.align		4
        /*0004*/ 	.word	0xffffffff
	.align		4
        /*0008*/ 	.word	0x00000000
	.align		4
        /*000c*/ 	.word	0xfffffffe
	.align		4
        /*0010*/ 	.word	0x00000000
	.align		4
        /*0014*/ 	.word	0xfffffffd
	.align		4
        /*0018*/ 	.word	0x00000000
	.align		4
        /*001c*/ 	.word	0xfffffffc


//--------------------- .nv.constant4             --------------------------
	.section	.nv.constant4,"a",@progbits
	.align	8
	.align		8
.nv.constant4:
        /*0000*/ 	.dword	_$_str
	.align		8
        /*0008*/ 	.dword	_$_str_$_2


//--------------------- .text.triton_poi_fused__native_batch_norm_legit_no_training_relu_22 --------------------------
	.section	.text.triton_poi_fused__native_batch_norm_legit_no_training_relu_22,"ax",@progbits
	.align	128
        .global         triton_poi_fused__native_batch_norm_legit_no_training_relu_22
        .type           triton_poi_fused__native_batch_norm_legit_no_training_relu_22,@function
        .size           triton_poi_fused__native_batch_norm_legit_no_training_relu_22,(.L_x_1 - triton_poi_fused__native_batch_norm_legit_no_training_relu_22)
        .other          triton_poi_fused__native_batch_norm_legit_no_training_relu_22,@"STO_CUDA_ENTRY STV_DEFAULT"
triton_poi_fused__native_batch_norm_legit_no_training_relu_22:
.text.triton_poi_fused__native_batch_norm_legit_no_training_relu_22:
[----:B------:R-:W-:Y:S01]  /*0000*/  LDC R1, c[0x0][0x28] ;  /* 0x00000a00ff017b82 */ /* 0x000fe20000000800 */
[----:B------:R-:W1:Y:S07]  /*0010*/  S2R R0, SR_TID.X ;  /* 0x0000000000007919 */ /* 0x000e6e0000002100 */
[----:B------:R-:W2:Y:S01]  /*0020*/  LDC.64 R2, c[0x0][0x220] ;  /* 0x00008800ff027b82 */ /* 0x000ea20000000a00 */
[----:B------:R-:W-:Y:S01]  /*0030*/  ULDC.64 UR4, c[0x0][0x208] ;  /* 0x0000820000047ab9 */ /* 0x000fe20000000a00 */
[----:B------:R-:W3:Y:S06]  /*0040*/  S2R R7, SR_CTAID.X ;  /* 0x0000000000077919 */ /* 0x000eec0000002500 */
[----:B------:R-:W4:Y:S08]  /*0050*/  LDC.64 R8, c[0x0][0x228] ;  /* 0x00008a00ff087b82 */ /* 0x000f300000000a00 */
[----:B------:R-:W5:Y:S01]  /*0060*/  LDC.64 R10, c[0x0][0x230] ;  /* 0x00008c00ff0a7b82 */ /* 0x000f620000000a00 */
[----:B-1----:R-:W-:-:S02]  /*0070*/  SHF.L.U32 R0, R0, 0x1, RZ ;  /* 0x0000000100007819 */ /* 0x002fc400000006ff */
[----:B---3--:R-:W-:Y:S02]  /*0080*/  SHF.R.S32.HI R5, RZ, 0x16, R7 ;  /* 0x00000016ff057819 */ /* 0x008fe40000011407 */
[----:B------:R-:W-:Y:S02]  /*0090*/  LOP3.LUT R0, R0, 0x1fe, RZ, 0xc0, !PT ;  /* 0x000001fe00007812 */ /* 0x000fe400078ec0ff */
[----:B------:R-:W-:Y:S02]  /*00a0*/  SGXT R5, R5, 0x1 ;  /* 0x000000010505781a */ /* 0x000fe40000000200 */
[----:B------:R-:W-:Y:S02]  /*00b0*/  LEA R0, R7, R0, 0x9 ;  /* 0x0000000007007211 */ /* 0x000fe400078e48ff */
[----:B------:R-:W1:Y:S02]  /*00c0*/  LDC.64 R6, c[0x0][0x218] ;  /* 0x00008600ff067b82 */ /* 0x000e640000000a00 */
[----:B------:R-:W-:-:S04]  /*00d0*/  LEA.HI R5, R5, R0, RZ, 0x8 ;  /* 0x0000000005057211 */ /* 0x000fc800078f40ff */
[----:B------:R-:W-:-:S04]  /*00e0*/  LOP3.LUT R5, R5, 0xffffff00, RZ, 0xc0, !PT ;  /* 0xffffff0005057812 */ /* 0x000fc800078ec0ff */
[----:B------:R-:W-:Y:S02]  /*00f0*/  IADD3 R13, R0, -R5, RZ ;  /* 0x80000005000d7210 */ /* 0x000fe40007ffe0ff */
[----:B------:R-:W3:Y:S03]  /*0100*/  LDC.64 R4, c[0x0][0x210] ;  /* 0x00008400ff047b82 */ /* 0x000ee60000000a00 */
[----:B--2---:R-:W-:-:S06]  /*0110*/  IMAD.WIDE R2, R13, 0x4, R2 ;  /* 0x000000040d027825 */ /* 0x004fcc00078e0202 */
[----:B------:R-:W2:Y:S01]  /*0120*/  LDG.E.EL.64 R2, desc[UR4][R2.64] ;  /* 0x0000000402027981 */ /* 0x000ea2000c2e1b00 */
[----:B-1----:R-:W-:-:S04]  /*0130*/  IMAD.WIDE R6, R13, 0x4, R6 ;  /* 0x000000040d067825 */ /* 0x002fc800078e0206 */
[C---:B----4-:R-:W-:Y:S02]  /*0140*/  IMAD.WIDE R8, R13.reuse, 0x4, R8 ;  /* 0x000000040d087825 */ /* 0x050fe400078e0208 */
[----:B------:R-:W4:Y:S02]  /*0150*/  LDG.E.EL.64 R6, desc[UR4][R6.64] ;  /* 0x0000000406067981 */ /* 0x000f24000c2e1b00 */
[----:B-----5:R-:W-:Y:S02]  /*0160*/  IMAD.WIDE R10, R13, 0x4, R10 ;  /* 0x000000040d0a7825 */ /* 0x020fe400078e020a */
[----:B------:R-:W5:Y:S02]  /*0170*/  LDG.E.EL.64 R8, desc[UR4][R8.64] ;  /* 0x0000000408087981 */ /* 0x000f64000c2e1b00 */
[----:B---3--:R-:W-:Y:S02]  /*0180*/  IMAD.WIDE R4, R0, 0x4, R4 ;  /* 0x0000000400047825 */ /* 0x008fe400078e0204 */
[----:B------:R-:W5:Y:S04]  /*0190*/  LDG.E.EL.64 R10, desc[UR4][R10.64] ;  /* 0x000000040a0a7981 */ /* 0x000f68000c2e1b00 */
[----:B------:R-:W4:Y:S01]  /*01a0*/  LDG.E.64 R4, desc[UR4][R4.64] ;  /* 0x0000000404047981 */ /* 0x000f22000c1e1b00 */
[----:B------:R-:W-:Y:S01]  /*01b0*/  HFMA2.MMA R14, -RZ, RZ, 1.625, 0 ;  /* 0x3e800000ff0e7435 */ /* 0x000fe200000001ff */
[----:B--2---:R-:W-:Y:S01]  /*01c0*/  FADD R2, R2, 9.9999997473787516356e-06 ;  /* 0x3727c5ac02027421 */ /* 0x004fe20000000000 */
[----:B------:R-:W-:-:S03]  /*01d0*/  FADD R3, R3, 9.9999997473787516356e-06 ;  /* 0x3727c5ac03037421 */ /* 0x000fc60000000000 */
[----:B------:R-:W1:Y:S08]  /*01e0*/  MUFU.SQRT R12, R2 ;  /* 0x00000002000c7308 */ /* 0x000e700000002000 */
[----:B------:R2:W3:Y:S01]  /*01f0*/  MUFU.SQRT R13, R3 ;  /* 0x00000003000d7308 */ /* 0x0004e20000002000 */
[C---:B-1----:R-:W-:Y:S02]  /*0200*/  FSETP.GT.AND P0, PT, R12.reuse, 8.50705917302346158658e+37, PT ;  /* 0x7e8000000c00780b */ /* 0x042fe40003f04000 */
[----:B------:R-:W-:Y:S01]  /*0210*/  FSETP.GEU.AND P2, PT, R12, 1.175494350822287508e-38, PT ;  /* 0x008000000c00780b */ /* 0x000fe20003f4e000 */
[----:B--2---:R-:W1:Y:S01]  /*0220*/  LDC.64 R2, c[0x0][0x238] ;  /* 0x00008e00ff027b82 */ /* 0x004e620000000a00 */
[----:B---3--:R-:W-:-:S02]  /*0230*/  FSETP.GT.AND P1, PT, R13, 8.50705917302346158658e+37, PT ;  /* 0x7e8000000d00780b */ /* 0x008fc40003f24000 */
[----:B------:R-:W-:-:S07]  /*0240*/  FSETP.GEU.AND P3, PT, R13, 1.175494350822287508e-38, PT ;  /* 0x008000000d00780b */ /* 0x000fce0003f6e000 */
[----:B------:R-:W-:-:S04]  /*0250*/  @P0 FMUL R12, R12, 0.25 ;  /* 0x3e8000000c0c0820 */ /* 0x000fc80000400000 */
[----:B------:R-:W-:Y:S01]  /*0260*/  @!P2 FMUL R12, R12, 16777216 ;  /* 0x4b8000000c0ca820 */ /* 0x000fe20000400000 */
[----:B------:R-:W-:-:S04]  /*0270*/  @P1 FMUL R13, R13, 0.25 ;  /* 0x3e8000000d0d1820 */ /* 0x000fc80000400000 */
[----:B------:R-:W-:Y:S01]  /*0280*/  @!P3 FMUL R13, R13, 16777216 ;  /* 0x4b8000000d0db820 */ /* 0x000fe20000400000 */
[----:B------:R-:W2:Y:S01]  /*0290*/  MUFU.RCP R12, R12 ;  /* 0x0000000c000c7308 */ /* 0x000ea20000001000 */
[----:B------:R-:W-:-:S07]  /*02a0*/  FSEL R15, R14, 1, P0 ;  /* 0x3f8000000e0f7808 */ /* 0x000fce0000000000 */
[----:B------:R-:W3:Y:S01]  /*02b0*/  MUFU.RCP R13, R13 ;  /* 0x0000000d000d7308 */ /* 0x000ee20000001000 */
[----:B------:R-:W-:Y:S01]  /*02c0*/  FSEL R14, R14, 1, P1 ;  /* 0x3f8000000e0e7808 */ /* 0x000fe20000800000 */
[----:B------:R-:W-:-:S04]  /*02d0*/  @!P2 FMUL R15, R15, 16777216 ;  /* 0x4b8000000f0fa820 */ /* 0x000fc80000400000 */
[----:B------:R-:W-:Y:S01]  /*02e0*/  @!P3 FMUL R14, R14, 16777216 ;  /* 0x4b8000000e0eb820 */ /* 0x000fe20000400000 */
[----:B----4-:R-:W-:Y:S01]  /*02f0*/  FADD R5, R5, -R7 ;  /* 0x8000000705057221 */ /* 0x010fe20000000000 */
[----:B------:R-:W-:Y:S01]  /*0300*/  FADD R4, R4, -R6 ;  /* 0x8000000604047221 */ /* 0x000fe20000000000 */
[----:B--2---:R-:W-:Y:S01]  /*0310*/  FMUL R15, R12, R15 ;  /* 0x0000000f0c0f7220 */ /* 0x004fe20000400000 */
[----:B---3--:R-:W-:-:S03]  /*0320*/  FMUL R14, R13, R14 ;  /* 0x0000000e0d0e7220 */ /* 0x008fc60000400000 */
[----:B------:R-:W-:Y:S01]  /*0330*/  FMUL R15, R4, R15 ;  /* 0x0000000f040f7220 */ /* 0x000fe20000400000 */
[----:B------:R-:W-:-:S03]  /*0340*/  FMUL R14, R5, R14 ;  /* 0x0000000e050e7220 */ /* 0x000fc60000400000 */
[----:B-----5:R-:W-:Y:S01]  /*0350*/  FFMA R8, R8, R15, R10 ;  /* 0x0000000f08087223 */ /* 0x020fe2000000000a */
[----:B------:R-:W-:-:S04]  /*0360*/  FFMA R9, R9, R14, R11 ;  /* 0x0000000e09097223 */ /* 0x000fc8000000000b */
[----:B------:R-:W-:Y:S02]  /*0370*/  FSETP.GEU.AND P0, PT, R8, RZ, PT ;  /* 0x000000ff0800720b */ /* 0x000fe40003f0e000 */
[C---:B------:R-:W-:Y:S01]  /*0380*/  FSETP.GEU.AND P1, PT, R9.reuse, RZ, PT ;  /* 0x000000ff0900720b */ /* 0x040fe20003f2e000 */
[----:B-1----:R-:W-:Y:S01]  /*0390*/  IMAD.WIDE R2, R0, 0x4, R2 ;  /* 0x0000000400027825 */ /* 0x002fe200078e0202 */
[----:B------:R-:W-:Y:S02]  /*03a0*/  FSEL R8, R8, RZ, P0 ;  /* 0x000000ff08087208 */ /* 0x000fe40000000000 */
[----:B------:R-:W-:-:S05]  /*03b0*/  FSEL R9, R9, RZ, P1 ;  /* 0x000000ff09097208 */ /* 0x000fca0000800000 */
[----:B------:R-:W-:Y:S01]  /*03c0*/  STG.E.64 desc[UR4][R2.64], R8 ;  /* 0x0000000802007986 */ /* 0x000fe2000c101b04 */
[----:B------:R-:W-:Y:S05]  /*03d0*/  EXIT ;  /* 0x000000000000794d */ /* 0x000fea0003800000 */
.L_x_0:
[----:B------:R-:W-:-:S00]  /*03e0*/  BRA `(.L_x_0) ;  /* 0xfffffffc00fc7947 */ /* 0x000fc0000383ffff */
[----:B------:R-:W-:-:S00]  /*03f0*/  NOP ;  /* 0x0000000000007918 */ /* 0x000fc00000000000 */
        /* <DEDUP_REMOVED lines=8> */
.L_x_1:


//--------------------- .nv.global.init           --------------------------
	.section	.nv.global.init,"aw",@progbits
.nv.global.init:
	.type		_$_str,@object
	.size		_$_str,(_$_str_$_2 - _$_str)
_$_str:
        /*0000*/ 	.byte	0x5f, 0x5f, 0x43, 0x55, 0x44, 0x41, 0x5f, 0x46, 0x54, 0x5a, 0x00
	.type		_$_str_$_2,@object
	.size		_$_str_$_2,(.L_1 - _$_str_$_2)
_$_str_$_2:
        /*000b*/ 	.byte	0x5f, 0x5f, 0x43, 0x55, 0x44, 0x41, 0x5f, 0x50, 0x52, 0x45, 0x43, 0x5f, 0x53, 0x51, 0x52, 0x54
        /*001b*/ 	.byte	0x00
.L_1:


//--------------------- .nv.constant0.triton_poi_fused__native_batch_norm_legit_no_training_relu_22 --------------------------
	.section	.nv.constant0.triton_poi_fused__native_batch_norm_legit_no_training_relu_22,"a",@progbits
	.sectionflags	@""
	.align	4
.nv.constant0.triton_poi_fused__native_batch_norm_legit_no_training_relu_22:
	.zero		580
